//
// Generated by NVIDIA NVVM Compiler
//
// Compiler Build ID: CL-36424714
// Cuda compilation tools, release 13.0, V13.0.88
// Based on NVVM 20.0.0
//

.version 9.0
.target sm_100
.address_size 64

	// .globl	_Z9scanBlockPfPKfj
.extern .shared .align 16 .b8 temp[];

.visible .entry _Z9scanBlockPfPKfj(
	.param .u64 .ptr .align 1 _Z9scanBlockPfPKfj_param_0,
	.param .u64 .ptr .align 1 _Z9scanBlockPfPKfj_param_1,
	.param .u32 _Z9scanBlockPfPKfj_param_2
)
{
	.reg .pred 	%p<5>;
	.reg .b32 	%r<39>;
	.reg .b32 	%f<7>;
	.reg .b64 	%rd<9>;

	ld.param.u64 	%rd1, [_Z9scanBlockPfPKfj_param_0];
	ld.param.u64 	%rd2, [_Z9scanBlockPfPKfj_param_1];
	ld.param.u32 	%r9, [_Z9scanBlockPfPKfj_param_2];
	mov.u32 	%r1, %tid.x;
	setp.ge.u32 	%p1, %r1, %r9;
	@%p1 bra 	$L__BB0_8;
	cvta.to.global.u64 	%rd3, %rd2;
	mul.wide.u32 	%rd4, %r1, 4;
	add.s64 	%rd5, %rd3, %rd4;
	ld.global.f32 	%f1, [%rd5];
	shl.b32 	%r11, %r1, 2;
	mov.u32 	%r12, temp;
	add.s32 	%r2, %r12, %r11;
	st.volatile.shared.f32 	[%r2], %f1;
	bar.sync 	0;
	setp.lt.u32 	%p2, %r9, 2;
	mov.b32 	%r38, 0;
	@%p2 bra 	$L__BB0_7;
	mov.b32 	%r37, 0;
	mov.b32 	%r36, 1;
	mov.u32 	%r3, %ntid.x;
$L__BB0_3:
	xor.b32  	%r38, %r37, 1;
	setp.lt.u32 	%p3, %r1, %r36;
	@%p3 bra 	$L__BB0_5;
	mul.lo.s32 	%r15, %r37, %r3;
	add.s32 	%r16, %r15, %r1;
	shl.b32 	%r17, %r15, 2;
	add.s32 	%r18, %r2, %r17;
	ld.volatile.shared.f32 	%f2, [%r18];
	sub.s32 	%r19, %r16, %r36;
	shl.b32 	%r20, %r19, 2;
	add.s32 	%r22, %r12, %r20;
	ld.volatile.shared.f32 	%f3, [%r22];
	add.f32 	%f4, %f2, %f3;
	mul.lo.s32 	%r23, %r38, %r3;
	shl.b32 	%r24, %r23, 2;
	add.s32 	%r25, %r2, %r24;
	st.volatile.shared.f32 	[%r25], %f4;
	bra.uni 	$L__BB0_6;
$L__BB0_5:
	mul.lo.s32 	%r26, %r37, %r3;
	shl.b32 	%r27, %r26, 2;
	add.s32 	%r28, %r2, %r27;
	ld.volatile.shared.f32 	%f5, [%r28];
	mul.lo.s32 	%r29, %r38, %r3;
	shl.b32 	%r30, %r29, 2;
	add.s32 	%r31, %r2, %r30;
	st.volatile.shared.f32 	[%r31], %f5;
$L__BB0_6:
	bar.sync 	0;
	shl.b32 	%r36, %r36, 1;
	setp.lt.u32 	%p4, %r36, %r9;
	mov.u32 	%r37, %r38;
	@%p4 bra 	$L__BB0_3;
$L__BB0_7:
	mov.u32 	%r32, %ntid.x;
	mul.lo.s32 	%r33, %r38, %r32;
	shl.b32 	%r34, %r33, 2;
	add.s32 	%r35, %r2, %r34;
	ld.volatile.shared.f32 	%f6, [%r35];
	cvta.to.global.u64 	%rd6, %rd1;
	add.s64 	%rd8, %rd6, %rd4;
	st.global.f32 	[%rd8], %f6;
$L__BB0_8:
	ret;

}
	// .globl	_Z9scanArrayPfjj
.visible .entry _Z9scanArrayPfjj(
	.param .u64 .ptr .align 1 _Z9scanArrayPfjj_param_0,
	.param .u32 _Z9scanArrayPfjj_param_1,
	.param .u32 _Z9scanArrayPfjj_param_2
)
{
	.reg .pred 	%p<17>;
	.reg .b32 	%r<67>;
	.reg .b32 	%f<94>;
	.reg .b64 	%rd<67>;

	ld.param.u64 	%rd3, [_Z9scanArrayPfjj_param_0];
	ld.param.u32 	%r26, [_Z9scanArrayPfjj_param_1];
	ld.param.u32 	%r27, [_Z9scanArrayPfjj_param_2];
	cvta.to.global.u64 	%rd1, %rd3;
	mov.u32 	%r1, %tid.x;
	mov.u32 	%r2, %ntid.x;
	setp.lt.u32 	%p2, %r2, 2;
	@%p2 bra 	$L__BB1_17;
	setp.ge.u32 	%p3, %r1, %r27;
	setp.eq.s32 	%p4, %r26, 0;
	add.s32 	%r3, %r1, 1;
	mul.lo.s32 	%r4, %r26, %r1;
	add.s32 	%r5, %r26, -1;
	and.b32  	%r6, %r26, 15;
	add.s32 	%r7, %r6, -1;
	and.b32  	%r8, %r26, 7;
	add.s32 	%r9, %r8, -1;
	or.pred  	%p1, %p3, %p4;
	and.b32  	%r10, %r26, -16;
	and.b32  	%r11, %r26, 3;
	neg.s32 	%r12, %r10;
	add.s32 	%r13, %r4, 7;
	mov.b32 	%r61, 1;
$L__BB1_2:
	setp.lt.u32 	%p5, %r1, %r61;
	or.pred  	%p6, %p5, %p1;
	@%p6 bra 	$L__BB1_16;
	setp.lt.u32 	%p7, %r5, 15;
	sub.s32 	%r30, %r3, %r61;
	mad.lo.s32 	%r31, %r30, %r26, -1;
	mul.wide.u32 	%rd4, %r31, 4;
	add.s64 	%rd2, %rd1, %rd4;
	mov.b32 	%r65, 0;
	@%p7 bra 	$L__BB1_6;
	mov.u32 	%r62, %r13;
	mov.u32 	%r63, %r12;
$L__BB1_5:
	.pragma "nounroll";
	ld.global.f32 	%f1, [%rd2];
	add.s32 	%r32, %r62, -7;
	mul.wide.u32 	%rd5, %r32, 4;
	add.s64 	%rd6, %rd1, %rd5;
	ld.global.f32 	%f2, [%rd6];
	add.f32 	%f3, %f1, %f2;
	st.global.f32 	[%rd6], %f3;
	ld.global.f32 	%f4, [%rd2];
	add.s32 	%r33, %r62, -6;
	mul.wide.u32 	%rd7, %r33, 4;
	add.s64 	%rd8, %rd1, %rd7;
	ld.global.f32 	%f5, [%rd8];
	add.f32 	%f6, %f4, %f5;
	st.global.f32 	[%rd8], %f6;
	ld.global.f32 	%f7, [%rd2];
	add.s32 	%r34, %r62, -5;
	mul.wide.u32 	%rd9, %r34, 4;
	add.s64 	%rd10, %rd1, %rd9;
	ld.global.f32 	%f8, [%rd10];
	add.f32 	%f9, %f7, %f8;
	st.global.f32 	[%rd10], %f9;
	ld.global.f32 	%f10, [%rd2];
	add.s32 	%r35, %r62, -4;
	mul.wide.u32 	%rd11, %r35, 4;
	add.s64 	%rd12, %rd1, %rd11;
	ld.global.f32 	%f11, [%rd12];
	add.f32 	%f12, %f10, %f11;
	st.global.f32 	[%rd12], %f12;
	ld.global.f32 	%f13, [%rd2];
	add.s32 	%r36, %r62, -3;
	mul.wide.u32 	%rd13, %r36, 4;
	add.s64 	%rd14, %rd1, %rd13;
	ld.global.f32 	%f14, [%rd14];
	add.f32 	%f15, %f13, %f14;
	st.global.f32 	[%rd14], %f15;
	ld.global.f32 	%f16, [%rd2];
	add.s32 	%r37, %r62, -2;
	mul.wide.u32 	%rd15, %r37, 4;
	add.s64 	%rd16, %rd1, %rd15;
	ld.global.f32 	%f17, [%rd16];
	add.f32 	%f18, %f16, %f17;
	st.global.f32 	[%rd16], %f18;
	ld.global.f32 	%f19, [%rd2];
	add.s32 	%r38, %r62, -1;
	mul.wide.u32 	%rd17, %r38, 4;
	add.s64 	%rd18, %rd1, %rd17;
	ld.global.f32 	%f20, [%rd18];
	add.f32 	%f21, %f19, %f20;
	st.global.f32 	[%rd18], %f21;
	ld.global.f32 	%f22, [%rd2];
	add.s32 	%r39, %r62, 8;
	mul.wide.u32 	%rd19, %r62, 4;
	add.s64 	%rd20, %rd1, %rd19;
	ld.global.f32 	%f23, [%rd20];
	add.f32 	%f24, %f22, %f23;
	st.global.f32 	[%rd20], %f24;
	ld.global.f32 	%f25, [%rd2];
	add.s32 	%r40, %r62, 1;
	mul.wide.u32 	%rd21, %r40, 4;
	add.s64 	%rd22, %rd1, %rd21;
	ld.global.f32 	%f26, [%rd22];
	add.f32 	%f27, %f25, %f26;
	st.global.f32 	[%rd22], %f27;
	ld.global.f32 	%f28, [%rd2];
	add.s32 	%r41, %r62, 2;
	mul.wide.u32 	%rd23, %r41, 4;
	add.s64 	%rd24, %rd1, %rd23;
	ld.global.f32 	%f29, [%rd24];
	add.f32 	%f30, %f28, %f29;
	st.global.f32 	[%rd24], %f30;
	ld.global.f32 	%f31, [%rd2];
	add.s32 	%r42, %r62, 3;
	mul.wide.u32 	%rd25, %r42, 4;
	add.s64 	%rd26, %rd1, %rd25;
	ld.global.f32 	%f32, [%rd26];
	add.f32 	%f33, %f31, %f32;
	st.global.f32 	[%rd26], %f33;
	ld.global.f32 	%f34, [%rd2];
	add.s32 	%r43, %r62, 4;
	mul.wide.u32 	%rd27, %r43, 4;
	add.s64 	%rd28, %rd1, %rd27;
	ld.global.f32 	%f35, [%rd28];
	add.f32 	%f36, %f34, %f35;
	st.global.f32 	[%rd28], %f36;
	ld.global.f32 	%f37, [%rd2];
	add.s32 	%r44, %r62, 5;
	mul.wide.u32 	%rd29, %r44, 4;
	add.s64 	%rd30, %rd1, %rd29;
	ld.global.f32 	%f38, [%rd30];
	add.f32 	%f39, %f37, %f38;
	st.global.f32 	[%rd30], %f39;
	ld.global.f32 	%f40, [%rd2];
	add.s32 	%r45, %r62, 6;
	mul.wide.u32 	%rd31, %r45, 4;
	add.s64 	%rd32, %rd1, %rd31;
	ld.global.f32 	%f41, [%rd32];
	add.f32 	%f42, %f40, %f41;
	st.global.f32 	[%rd32], %f42;
	ld.global.f32 	%f43, [%rd2];
	add.s32 	%r46, %r62, 7;
	mul.wide.u32 	%rd33, %r46, 4;
	add.s64 	%rd34, %rd1, %rd33;
	ld.global.f32 	%f44, [%rd34];
	add.f32 	%f45, %f43, %f44;
	st.global.f32 	[%rd34], %f45;
	ld.global.f32 	%f46, [%rd2];
	mul.wide.u32 	%rd35, %r39, 4;
	add.s64 	%rd36, %rd1, %rd35;
	ld.global.f32 	%f47, [%rd36];
	add.f32 	%f48, %f46, %f47;
	st.global.f32 	[%rd36], %f48;
	add.s32 	%r63, %r63, 16;
	add.s32 	%r62, %r62, 16;
	setp.ne.s32 	%p8, %r63, 0;
	mov.u32 	%r65, %r10;
	@%p8 bra 	$L__BB1_5;
$L__BB1_6:
	setp.eq.s32 	%p9, %r6, 0;
	@%p9 bra 	$L__BB1_16;
	setp.lt.u32 	%p10, %r7, 7;
	@%p10 bra 	$L__BB1_9;
	ld.global.f32 	%f49, [%rd2];
	add.s32 	%r47, %r65, %r4;
	mul.wide.u32 	%rd37, %r47, 4;
	add.s64 	%rd38, %rd1, %rd37;
	ld.global.f32 	%f50, [%rd38];
	add.f32 	%f51, %f49, %f50;
	st.global.f32 	[%rd38], %f51;
	ld.global.f32 	%f52, [%rd2];
	add.s32 	%r48, %r47, 1;
	mul.wide.u32 	%rd39, %r48, 4;
	add.s64 	%rd40, %rd1, %rd39;
	ld.global.f32 	%f53, [%rd40];
	add.f32 	%f54, %f52, %f53;
	st.global.f32 	[%rd40], %f54;
	ld.global.f32 	%f55, [%rd2];
	add.s32 	%r49, %r47, 2;
	mul.wide.u32 	%rd41, %r49, 4;
	add.s64 	%rd42, %rd1, %rd41;
	ld.global.f32 	%f56, [%rd42];
	add.f32 	%f57, %f55, %f56;
	st.global.f32 	[%rd42], %f57;
	ld.global.f32 	%f58, [%rd2];
	add.s32 	%r50, %r47, 3;
	mul.wide.u32 	%rd43, %r50, 4;
	add.s64 	%rd44, %rd1, %rd43;
	ld.global.f32 	%f59, [%rd44];
	add.f32 	%f60, %f58, %f59;
	st.global.f32 	[%rd44], %f60;
	ld.global.f32 	%f61, [%rd2];
	add.s32 	%r51, %r47, 4;
	mul.wide.u32 	%rd45, %r51, 4;
	add.s64 	%rd46, %rd1, %rd45;
	ld.global.f32 	%f62, [%rd46];
	add.f32 	%f63, %f61, %f62;
	st.global.f32 	[%rd46], %f63;
	ld.global.f32 	%f64, [%rd2];
	add.s32 	%r52, %r47, 5;
	mul.wide.u32 	%rd47, %r52, 4;
	add.s64 	%rd48, %rd1, %rd47;
	ld.global.f32 	%f65, [%rd48];
	add.f32 	%f66, %f64, %f65;
	st.global.f32 	[%rd48], %f66;
	ld.global.f32 	%f67, [%rd2];
	add.s32 	%r53, %r47, 6;
	mul.wide.u32 	%rd49, %r53, 4;
	add.s64 	%rd50, %rd1, %rd49;
	ld.global.f32 	%f68, [%rd50];
	add.f32 	%f69, %f67, %f68;
	st.global.f32 	[%rd50], %f69;
	ld.global.f32 	%f70, [%rd2];
	add.s32 	%r54, %r47, 7;
	mul.wide.u32 	%rd51, %r54, 4;
	add.s64 	%rd52, %rd1, %rd51;
	ld.global.f32 	%f71, [%rd52];
	add.f32 	%f72, %f70, %f71;
	st.global.f32 	[%rd52], %f72;
	add.s32 	%r65, %r65, 8;
$L__BB1_9:
	setp.eq.s32 	%p11, %r8, 0;
	@%p11 bra 	$L__BB1_16;
	setp.lt.u32 	%p12, %r9, 3;
	@%p12 bra 	$L__BB1_12;
	ld.global.f32 	%f73, [%rd2];
	add.s32 	%r55, %r65, %r4;
	mul.wide.u32 	%rd53, %r55, 4;
	add.s64 	%rd54, %rd1, %rd53;
	ld.global.f32 	%f74, [%rd54];
	add.f32 	%f75, %f73, %f74;
	st.global.f32 	[%rd54], %f75;
	ld.global.f32 	%f76, [%rd2];
	add.s32 	%r56, %r55, 1;
	mul.wide.u32 	%rd55, %r56, 4;
	add.s64 	%rd56, %rd1, %rd55;
	ld.global.f32 	%f77, [%rd56];
	add.f32 	%f78, %f76, %f77;
	st.global.f32 	[%rd56], %f78;
	ld.global.f32 	%f79, [%rd2];
	add.s32 	%r57, %r55, 2;
	mul.wide.u32 	%rd57, %r57, 4;
	add.s64 	%rd58, %rd1, %rd57;
	ld.global.f32 	%f80, [%rd58];
	add.f32 	%f81, %f79, %f80;
	st.global.f32 	[%rd58], %f81;
	ld.global.f32 	%f82, [%rd2];
	add.s32 	%r58, %r55, 3;
	mul.wide.u32 	%rd59, %r58, 4;
	add.s64 	%rd60, %rd1, %rd59;
	ld.global.f32 	%f83, [%rd60];
	add.f32 	%f84, %f82, %f83;
	st.global.f32 	[%rd60], %f84;
	add.s32 	%r65, %r65, 4;
$L__BB1_12:
	setp.eq.s32 	%p13, %r11, 0;
	@%p13 bra 	$L__BB1_16;
	setp.eq.s32 	%p14, %r11, 1;
	ld.global.f32 	%f85, [%rd2];
	add.s32 	%r24, %r65, %r4;
	mul.wide.u32 	%rd61, %r24, 4;
	add.s64 	%rd62, %rd1, %rd61;
	ld.global.f32 	%f86, [%rd62];
	add.f32 	%f87, %f85, %f86;
	st.global.f32 	[%rd62], %f87;
	@%p14 bra 	$L__BB1_16;
	setp.eq.s32 	%p15, %r11, 2;
	ld.global.f32 	%f88, [%rd2];
	add.s32 	%r59, %r24, 1;
	mul.wide.u32 	%rd63, %r59, 4;
	add.s64 	%rd64, %rd1, %rd63;
	ld.global.f32 	%f89, [%rd64];
	add.f32 	%f90, %f88, %f89;
	st.global.f32 	[%rd64], %f90;
	@%p15 bra 	$L__BB1_16;
	ld.global.f32 	%f91, [%rd2];
	add.s32 	%r60, %r24, 2;
	mul.wide.u32 	%rd65, %r60, 4;
	add.s64 	%rd66, %rd1, %rd65;
	ld.global.f32 	%f92, [%rd66];
	add.f32 	%f93, %f91, %f92;
	st.global.f32 	[%rd66], %f93;
$L__BB1_16:
	shl.b32 	%r61, %r61, 1;
	setp.lt.u32 	%p16, %r61, %r2;
	@%p16 bra 	$L__BB1_2;
$L__BB1_17:
	ret;

}


// ===== COMPILED SASS (sm_100) =====

	.target	sm_100

	.elftype	@"ET_EXEC"


//--------------------- .note.nv.tkinfo           --------------------------
	.section	.note.nv.tkinfo,"",@"SHT_NOTE"
	.sectionflags	@"SHF_NOTE_NV_TKINFO"
	.tkinfo
        /*0018*/ 	.word	0x00000002
        /*0030*/ 	.string	""
        /*0030*/ 	.string	"ptxas"
        /*0030*/ 	.string	"Cuda compilation tools, release 13.0, V13.0.88"
        /*0030*/ 	.string	"Build cuda_13.0.r13.0/compiler.36424714_0"
        /*0030*/ 	.string	"-arch sm_100 -m 64 "



//--------------------- .note.nv.cuinfo           --------------------------
	.section	.note.nv.cuinfo,"",@"SHT_NOTE"
	.sectionflags	@"SHF_NOTE_NV_CUINFO"
        /*0018*/ 	.short	0x0002
        /*001a*/ 	.short	0x0064
        /*001c*/ 	.short	0x0082
	.zero		2


//--------------------- .nv.info                  --------------------------
	.section	.nv.info,"",@"SHT_CUDA_INFO"
	.align	4


	//----- nvinfo : EIATTR_REGCOUNT
	.align		4
        /*0000*/ 	.byte	0x04, 0x2f
        /*0002*/ 	.short	(.L_1 - .L_0)
	.align		4
.L_0:
        /*0004*/ 	.word	index@(_Z9scanBlockPfPKfj)
        /*0008*/ 	.word	0x0000000a


	//----- nvinfo : EIATTR_FRAME_SIZE
	.align		4
.L_1:
        /*000c*/ 	.byte	0x04, 0x11
        /*000e*/ 	.short	(.L_3 - .L_2)
	.align		4
.L_2:
        /*0010*/ 	.word	index@(_Z9scanBlockPfPKfj)
        /*0014*/ 	.word	0x00000000


	//----- nvinfo : EIATTR_REGCOUNT
	.align		4
.L_3:
        /*0018*/ 	.byte	0x04, 0x2f
        /*001a*/ 	.short	(.L_5 - .L_4)
	.align		4
.L_4:
        /*001c*/ 	.word	index@(_Z9scanArrayPfjj)
        /*0020*/ 	.word	0x00000020


	//----- nvinfo : EIATTR_FRAME_SIZE
	.align		4
.L_5:
        /*0024*/ 	.byte	0x04, 0x11
        /*0026*/ 	.short	(.L_7 - .L_6)
	.align		4
.L_6:
        /*0028*/ 	.word	index@(_Z9scanArrayPfjj)
        /*002c*/ 	.word	0x00000000


	//----- nvinfo : EIATTR_MIN_STACK_SIZE
	.align		4
.L_7:
        /*0030*/ 	.byte	0x04, 0x12
        /*0032*/ 	.short	(.L_9 - .L_8)
	.align		4
.L_8:
        /*0034*/ 	.word	index@(_Z9scanArrayPfjj)
        /*0038*/ 	.word	0x00000000


	//----- nvinfo : EIATTR_MIN_STACK_SIZE
	.align		4
.L_9:
        /*003c*/ 	.byte	0x04, 0x12
        /*003e*/ 	.short	(.L_11 - .L_10)
	.align		4
.L_10:
        /*0040*/ 	.word	index@(_Z9scanBlockPfPKfj)
        /*0044*/ 	.word	0x00000000
.L_11:


//--------------------- .nv.compat                --------------------------
	.section	.nv.compat,"",@"SHT_CUDA_COMPAT_INFO"
	.align	4
        /*0000*/ 	.byte	0x02, 0x09, 0x00, 0x00, 0x02, 0x02, 0x01, 0x00, 0x02, 0x05, 0x05, 0x00, 0x03, 0x07, 0x01, 0x01
        /*0010*/ 	.byte	0x02, 0x03, 0x00, 0x00, 0x02, 0x06, 0x01, 0x00, 0x04, 0x0b, 0x08, 0x00, 0x09, 0x00, 0x00, 0x00
        /*0020*/ 	.byte	0x00, 0x00, 0x00, 0x00


//--------------------- .nv.info._Z9scanArrayPfjj --------------------------
	.section	.nv.info._Z9scanArrayPfjj,"",@"SHT_CUDA_INFO"
	.sectionflags	@""
	.align	4


	//----- nvinfo : EIATTR_CUDA_API_VERSION
	.align		4
        /*0000*/ 	.byte	0x04, 0x37
        /*0002*/ 	.short	(.L_13 - .L_12)
.L_12:
        /*0004*/ 	.word	0x00000082


	//----- nvinfo : EIATTR_KPARAM_INFO
	.align		4
.L_13:
        /*0008*/ 	.byte	0x04, 0x17
        /*000a*/ 	.short	(.L_15 - .L_14)
.L_14:
        /*000c*/ 	.word	0x00000000
        /*0010*/ 	.short	0x0002
        /*0012*/ 	.short	0x000c
        /*0014*/ 	.byte	0x00, 0xf0, 0x11, 0x00


	//----- nvinfo : EIATTR_KPARAM_INFO
	.align		4
.L_15:
        /*0018*/ 	.byte	0x04, 0x17
        /*001a*/ 	.short	(.L_17 - .L_16)
.L_16:
        /*001c*/ 	.word	0x00000000
        /*0020*/ 	.short	0x0001
        /*0022*/ 	.short	0x0008
        /*0024*/ 	.byte	0x00, 0xf0, 0x11, 0x00


	//----- nvinfo : EIATTR_KPARAM_INFO
	.align		4
.L_17:
        /*0028*/ 	.byte	0x04, 0x17
        /*002a*/ 	.short	(.L_19 - .L_18)
.L_18:
        /*002c*/ 	.word	0x00000000
        /*0030*/ 	.short	0x0000
        /*0032*/ 	.short	0x0000
        /*0034*/ 	.byte	0x00, 0xf5, 0x21, 0x00


	//----- nvinfo : EIATTR_SPARSE_MMA_MASK
	.align		4
.L_19:
        /*0038*/ 	.byte	0x03, 0x50
        /*003a*/ 	.short	0x0000


	//----- nvinfo : EIATTR_MAXREG_COUNT
	.align		4
        /*003c*/ 	.byte	0x03, 0x1b
        /*003e*/ 	.short	0x00ff


	//----- nvinfo : EIATTR_MERCURY_ISA_VERSION
	.align		4
        /*0040*/ 	.byte	0x03, 0x5f
        /*0042*/ 	.short	0x0101


	//----- nvinfo : EIATTR_VRC_CTA_INIT_COUNT
	.align		4
        /*0044*/ 	.byte	0x02, 0x4a
	.zero		1
	.zero		1


	//----- nvinfo : EIATTR_EXIT_INSTR_OFFSETS
	.align		4
        /*0048*/ 	.byte	0x04, 0x1c
        /*004a*/ 	.short	(.L_21 - .L_20)


	//   ....[0]....
.L_20:
        /*004c*/ 	.word	0x00000030


	//   ....[1]....
        /*0050*/ 	.word	0x00000f30


	//----- nvinfo : EIATTR_CRS_STACK_SIZE
	.align		4
.L_21:
        /*0054*/ 	.byte	0x04, 0x1e
        /*0056*/ 	.short	(.L_23 - .L_22)
.L_22:
        /*0058*/ 	.word	0x00000000


	//----- nvinfo : EIATTR_CBANK_PARAM_SIZE
	.align		4
.L_23:
        /*005c*/ 	.byte	0x03, 0x19
        /*005e*/ 	.short	0x0010


	//----- nvinfo : EIATTR_PARAM_CBANK
	.align		4
        /*0060*/ 	.byte	0x04, 0x0a
        /*0062*/ 	.short	(.L_25 - .L_24)
	.align		4
.L_24:
        /*0064*/ 	.word	index@(.nv.constant0._Z9scanArrayPfjj)
        /*0068*/ 	.short	0x0380
        /*006a*/ 	.short	0x0010


	//----- nvinfo : EIATTR_SW_WAR
	.align		4
.L_25:
        /*006c*/ 	.byte	0x04, 0x36
        /*006e*/ 	.short	(.L_27 - .L_26)
.L_26:
        /*0070*/ 	.word	0x00000008
.L_27:


//--------------------- .nv.info._Z9scanBlockPfPKfj --------------------------
	.section	.nv.info._Z9scanBlockPfPKfj,"",@"SHT_CUDA_INFO"
	.sectionflags	@""
	.align	4


	//----- nvinfo : EIATTR_CUDA_API_VERSION
	.align		4
        /*0000*/ 	.byte	0x04, 0x37
        /*0002*/ 	.short	(.L_29 - .L_28)
.L_28:
        /*0004*/ 	.word	0x00000082


	//----- nvinfo : EIATTR_KPARAM_INFO
	.align		4
.L_29:
        /*0008*/ 	.byte	0x04, 0x17
        /*000a*/ 	.short	(.L_31 - .L_30)
.L_30:
        /*000c*/ 	.word	0x00000000
        /*0010*/ 	.short	0x0002
        /*0012*/ 	.short	0x0010
        /*0014*/ 	.byte	0x00, 0xf0, 0x11, 0x00


	//----- nvinfo : EIATTR_KPARAM_INFO
	.align		4
.L_31:
        /*0018*/ 	.byte	0x04, 0x17
        /*001a*/ 	.short	(.L_33 - .L_32)
.L_32:
        /*001c*/ 	.word	0x00000000
        /*0020*/ 	.short	0x0001
        /*0022*/ 	.short	0x0008
        /*0024*/ 	.byte	0x00, 0xf5, 0x21, 0x00


	//----- nvinfo : EIATTR_KPARAM_INFO
	.align		4
.L_33:
        /*0028*/ 	.byte	0x04, 0x17
        /*002a*/ 	.short	(.L_35 - .L_34)
.L_34:
        /*002c*/ 	.word	0x00000000
        /*0030*/ 	.short	0x0000
        /*0032*/ 	.short	0x0000
        /*0034*/ 	.byte	0x00, 0xf5, 0x21, 0x00


	//----- nvinfo : EIATTR_SPARSE_MMA_MASK
	.align		4
.L_35:
        /*0038*/ 	.byte	0x03, 0x50
        /*003a*/ 	.short	0x0000


	//----- nvinfo : EIATTR_MAXREG_COUNT
	.align		4
        /*003c*/ 	.byte	0x03, 0x1b
        /*003e*/ 	.short	0x00ff


	//----- nvinfo : EIATTR_NUM_BARRIERS
	.align		4
        /*0040*/ 	.byte	0x02, 0x4c
        /*0042*/ 	.byte	0x01
	.zero		1


	//----- nvinfo : EIATTR_MERCURY_ISA_VERSION
	.align		4
        /*0044*/ 	.byte	0x03, 0x5f
        /*0046*/ 	.short	0x0101


	//----- nvinfo : EIATTR_VRC_CTA_INIT_COUNT
	.align		4
        /*0048*/ 	.byte	0x02, 0x4a
	.zero		1
	.zero		1


	//----- nvinfo : EIATTR_EXIT_INSTR_OFFSETS
	.align		4
        /*004c*/ 	.byte	0x04, 0x1c
        /*004e*/ 	.short	(.L_37 - .L_36)


	//   ....[0]....
.L_36:
        /*0050*/ 	.word	0x00000040


	//   ....[1]....
        /*0054*/ 	.word	0x00000380


	//----- nvinfo : EIATTR_CRS_STACK_SIZE
	.align		4
.L_37:
        /*0058*/ 	.byte	0x04, 0x1e
        /*005a*/ 	.short	(.L_39 - .L_38)
.L_38:
        /*005c*/ 	.word	0x00000000


	//----- nvinfo : EIATTR_CBANK_PARAM_SIZE
	.align		4
.L_39:
        /*0060*/ 	.byte	0x03, 0x19
        /*0062*/ 	.short	0x0014


	//----- nvinfo : EIATTR_PARAM_CBANK
	.align		4
        /*0064*/ 	.byte	0x04, 0x0a
        /*0066*/ 	.short	(.L_41 - .L_40)
	.align		4
.L_40:
        /*0068*/ 	.word	index@(.nv.constant0._Z9scanBlockPfPKfj)
        /*006c*/ 	.short	0x0380
        /*006e*/ 	.short	0x0014


	//----- nvinfo : EIATTR_SW_WAR
	.align		4
.L_41:
        /*0070*/ 	.byte	0x04, 0x36
        /*0072*/ 	.short	(.L_43 - .L_42)
.L_42:
        /*0074*/ 	.word	0x00000008
.L_43:


//--------------------- .nv.callgraph             --------------------------
	.section	.nv.callgraph,"",@"SHT_CUDA_CALLGRAPH"
	.align	4
	.sectionentsize	8
	.align		4
        /*0000*/ 	.word	0x00000000
	.align		4
        /*0004*/ 	.word	0xffffffff
	.align		4
        /*0008*/ 	.word	0x00000000
	.align		4
        /*000c*/ 	.word	0xfffffffe
	.align		4
        /*0010*/ 	.word	0x00000000
	.align		4
        /*0014*/ 	.word	0xfffffffd
	.align		4
        /*0018*/ 	.word	0x00000000
	.align		4
        /*001c*/ 	.word	0xfffffffc


//--------------------- .text._Z9scanArrayPfjj    --------------------------
	.section	.text._Z9scanArrayPfjj,"ax",@progbits
	.align	128
        .global         _Z9scanArrayPfjj
        .type           _Z9scanArrayPfjj,@function
        .size           _Z9scanArrayPfjj,(.L_x_14 - _Z9scanArrayPfjj)
        .other          _Z9scanArrayPfjj,@"STO_CUDA_ENTRY STV_DEFAULT"
_Z9scanArrayPfjj:
.text._Z9scanArrayPfjj:
[----:B------:R-:W-:Y:S08]  /*0000*/  LDC R1, c[0x0][0x37c] ;  /* 0x0000df00ff017b82 */ /* 0x000ff00000000800 */
[----:B------:R-:W0:Y:S02]  /*0010*/  LDC R0, c[0x0][0x360] ;  /* 0x0000d800ff007b82 */ /* 0x000e240000000800 */
[----:B0-----:R-:W-:-:S13]  /*0020*/  ISETP.GE.U32.AND P0, PT, R0, 0x2, PT ;  /* 0x000000020000780c */ /* 0x001fda0003f06070 */
[----:B------:R-:W-:Y:S05]  /*0030*/  @!P0 EXIT ;  /* 0x000000000000894d */ /* 0x000fea0003800000 */
[----:B------:R-:W0:Y:S01]  /*0040*/  LDC.64 R8, c[0x0][0x388] ;  /* 0x0000e200ff087b82 */ /* 0x000e220000000a00 */
[----:B------:R-:W1:Y:S01]  /*0050*/  S2R R2, SR_TID.X ;  /* 0x0000000000027919 */ /* 0x000e620000002100 */
[----:B------:R-:W2:Y:S01]  /*0060*/  LDCU.64 UR6, c[0x0][0x358] ;  /* 0x00006b00ff0677ac */ /* 0x000ea20008000a00 */
[----:B------:R-:W-:Y:S01]  /*0070*/  UMOV UR4, 0x1 ;  /* 0x0000000100047882 */ /* 0x000fe20000000000 */
[C---:B0-----:R-:W-:Y:S02]  /*0080*/  LOP3.LUT R3, R8.reuse, 0xf, RZ, 0xc0, !PT ;  /* 0x0000000f08037812 */ /* 0x041fe400078ec0ff */
[C---:B------:R-:W-:Y:S02]  /*0090*/  LOP3.LUT R4, R8.reuse, 0x7, RZ, 0xc0, !PT ;  /* 0x0000000708047812 */ /* 0x040fe400078ec0ff */
[----:B------:R-:W-:Y:S02]  /*00a0*/  IADD3 R5, PT, PT, R8, -0x1, RZ ;  /* 0xffffffff08057810 */ /* 0x000fe40007ffe0ff */
[----:B------:R-:W-:-:S02]  /*00b0*/  IADD3 R6, PT, PT, R3, -0x1, RZ ;  /* 0xffffffff03067810 */ /* 0x000fc40007ffe0ff */
[----:B------:R-:W-:Y:S02]  /*00c0*/  IADD3 R7, PT, PT, R4, -0x1, RZ ;  /* 0xffffffff04077810 */ /* 0x000fe40007ffe0ff */
[C---:B------:R-:W-:Y:S02]  /*00d0*/  ISETP.NE.AND P0, PT, R8.reuse, RZ, PT ;  /* 0x000000ff0800720c */ /* 0x040fe40003f05270 */
[----:B------:R-:W-:Y:S02]  /*00e0*/  ISETP.GE.U32.AND P1, PT, R5, 0xf, PT ;  /* 0x0000000f0500780c */ /* 0x000fe40003f26070 */
[----:B------:R-:W-:Y:S02]  /*00f0*/  LOP3.LUT R5, R8, 0xfffffff0, RZ, 0xc0, !PT ;  /* 0xfffffff008057812 */ /* 0x000fe400078ec0ff */
[----:B------:R-:W-:Y:S02]  /*0100*/  ISETP.GE.U32.AND P2, PT, R6, 0x7, PT ;  /* 0x000000070600780c */ /* 0x000fe40003f46070 */
[----:B------:R-:W-:Y:S01]  /*0110*/  ISETP.GE.U32.AND P3, PT, R7, 0x3, PT ;  /* 0x000000030700780c */ /* 0x000fe20003f66070 */
[C---:B-1----:R-:W-:Y:S01]  /*0120*/  IMAD R7, R2.reuse, R8, 0x7 ;  /* 0x0000000702077424 */ /* 0x042fe200078e0208 */
[----:B------:R-:W-:-:S02]  /*0130*/  ISETP.GE.U32.OR P0, PT, R2, R9, !P0 ;  /* 0x000000090200720c */ /* 0x000fc40004706470 */
[----:B------:R-:W-:Y:S02]  /*0140*/  LOP3.LUT R6, R8, 0x3, RZ, 0xc0, !PT ;  /* 0x0000000308067812 */ /* 0x000fe400078ec0ff */
[----:B------:R-:W-:Y:S02]  /*0150*/  IADD3 R8, PT, PT, R2, 0x1, RZ ;  /* 0x0000000102087810 */ /* 0x000fe40007ffe0ff */
[----:B--2---:R-:W-:-:S07]  /*0160*/  IADD3 R9, PT, PT, -R5, RZ, RZ ;  /* 0x000000ff05097210 */ /* 0x004fce0007ffe1ff */
.L_x_6:
[----:B------:R-:W-:Y:S01]  /*0170*/  ISETP.LT.U32.OR P4, PT, R2, UR4, P0 ;  /* 0x0000000402007c0c */ /* 0x000fe20008781470 */
[----:B------:R-:W-:-:S12]  /*0180*/  BSSY.RECONVERGENT B0, `(.L_x_0) ;  /* 0x00000d7000007945 */ /* 0x000fd80003800200 */
[----:B01234-:R-:W-:Y:S05]  /*0190*/  @P4 BRA `(.L_x_1) ;  /* 0x0000000c00544947 */ /* 0x01ffea0003800000 */
[----:B------:R-:W0:Y:S01]  /*01a0*/  LDC R11, c[0x0][0x388] ;  /* 0x0000e200ff0b7b82 */ /* 0x000e220000000800 */
[----:B------:R-:W-:-:S07]  /*01b0*/  IADD3 R10, PT, PT, R8, -UR4, RZ ;  /* 0x80000004080a7c10 */ /* 0x000fce000fffe0ff */
[----:B------:R-:W1:Y:S01]  /*01c0*/  LDC.64 R12, c[0x0][0x380] ;  /* 0x0000e000ff0c7b82 */ /* 0x000e620000000a00 */
[----:B0-----:R-:W-:Y:S02]  /*01d0*/  IMAD R15, R10, R11, -0x1 ;  /* 0xffffffff0a0f7424 */ /* 0x001fe400078e020b */
[----:B------:R-:W-:Y:S02]  /*01e0*/  HFMA2 R10, -RZ, RZ, 0, 0 ;  /* 0x00000000ff0a7431 */ /* 0x000fe400000001ff */
[----:B-1----:R-:W-:Y:S01]  /*01f0*/  IMAD.WIDE.U32 R14, R15, 0x4, R12 ;  /* 0x000000040f0e7825 */ /* 0x002fe200078e000c */
[----:B------:R-:W-:Y:S06]  /*0200*/  @!P1 BRA `(.L_x_2) ;  /* 0x0000000400989947 */ /* 0x000fec0003800000 */
[----:B------:R-:W-:Y:S02]  /*0210*/  MOV R23, R7 ;  /* 0x0000000700177202 */ /* 0x000fe40000000f00 */
[----:B------:R-:W-:-:S07]  /*0220*/  MOV R10, R9 ;  /* 0x00000009000a7202 */ /* 0x000fce0000000f00 */
.L_x_3:
[----:B-1----:R-:W-:Y:S01]  /*0230*/  IADD3 R17, PT, PT, R23, -0x7, RZ ;  /* 0xfffffff917117810 */ /* 0x002fe20007ffe0ff */
[----:B------:R-:W2:Y:S04]  /*0240*/  LDG.E R18, desc[UR6][R14.64] ;  /* 0x000000060e127981 */ /* 0x000ea8000c1e1900 */
[----:B------:R-:W-:-:S05]  /*0250*/  IMAD.WIDE.U32 R16, R17, 0x4, R12 ;  /* 0x0000000411107825 */ /* 0x000fca00078e000c */
[----:B------:R-:W2:Y:S01]  /*0260*/  LDG.E R19, desc[UR6][R16.64] ;  /* 0x0000000610137981 */ /* 0x000ea2000c1e1900 */
[----:B------:R-:W-:-:S05]  /*0270*/  IADD3 R21, PT, PT, R23, -0x6, RZ ;  /* 0xfffffffa17157810 */ /* 0x000fca0007ffe0ff */
[----:B------:R-:W-:-:S04]  /*0280*/  IMAD.WIDE.U32 R20, R21, 0x4, R12 ;  /* 0x0000000415147825 */ /* 0x000fc800078e000c */
[----:B--2---:R-:W-:-:S05]  /*0290*/  FADD R25, R18, R19 ;  /* 0x0000001312197221 */ /* 0x004fca0000000000 */
[----:B------:R0:W-:Y:S04]  /*02a0*/  STG.E desc[UR6][R16.64], R25 ;  /* 0x0000001910007986 */ /* 0x0001e8000c101906 */
[----:B------:R-:W2:Y:S04]  /*02b0*/  LDG.E R18, desc[UR6][R14.64] ;  /* 0x000000060e127981 */ /* 0x000ea8000c1e1900 */
[----:B------:R-:W2:Y:S01]  /*02c0*/  LDG.E R19, desc[UR6][R20.64] ;  /* 0x0000000614137981 */ /* 0x000ea2000c1e1900 */
[----:B------:R-:W-:Y:S01]  /*02d0*/  IADD3 R29, PT, PT, R23, -0x5, RZ ;  /* 0xfffffffb171d7810 */ /* 0x000fe20007ffe0ff */
[----:B--2---:R-:W-:-:S04]  /*02e0*/  FADD R27, R18, R19 ;  /* 0x00000013121b7221 */ /* 0x004fc80000000000 */
[----:B------:R-:W-:Y:S01]  /*02f0*/  IMAD.WIDE.U32 R18, R29, 0x4, R12 ;  /* 0x000000041d127825 */ /* 0x000fe200078e000c */
[----:B------:R1:W-:Y:S04]  /*0300*/  STG.E desc[UR6][R20.64], R27 ;  /* 0x0000001b14007986 */ /* 0x0003e8000c101906 */
[----:B------:R-:W2:Y:S04]  /*0310*/  LDG.E R22, desc[UR6][R14.64] ;  /* 0x000000060e167981 */ /* 0x000ea8000c1e1900 */
[----:B------:R-:W2:Y:S01]  /*0320*/  LDG.E R29, desc[UR6][R18.64] ;  /* 0x00000006121d7981 */ /* 0x000ea2000c1e1900 */
[----:B------:R-:W-:-:S05]  /*0330*/  IADD3 R24, PT, PT, R23, -0x4, RZ ;  /* 0xfffffffc17187810 */ /* 0x000fca0007ffe0ff */
[----:B0-----:R-:W-:-:S04]  /*0340*/  IMAD.WIDE.U32 R16, R24, 0x4, R12 ;  /* 0x0000000418107825 */ /* 0x001fc800078e000c */
[----:B--2---:R-:W-:-:S05]  /*0350*/  FADD R29, R22, R29 ;  /* 0x0000001d161d7221 */ /* 0x004fca0000000000 */
[----:B------:R0:W-:Y:S04]  /*0360*/  STG.E desc[UR6][R18.64], R29 ;  /* 0x0000001d12007986 */ /* 0x0001e8000c101906 */
[----:B------:R-:W2:Y:S04]  /*0370*/  LDG.E R22, desc[UR6][R14.64] ;  /* 0x000000060e167981 */ /* 0x000ea8000c1e1900 */
[----:B------:R-:W2:Y:S01]  /*0380*/  LDG.E R25, desc[UR6][R16.64] ;  /* 0x0000000610197981 */ /* 0x000ea2000c1e1900 */
[----:B------:R-:W-:-:S05]  /*0390*/  IADD3 R24, PT, PT, R23, -0x3, RZ ;  /* 0xfffffffd17187810 */ /* 0x000fca0007ffe0ff */
[----:B-1----:R-:W-:-:S04]  /*03a0*/  IMAD.WIDE.U32 R20, R24, 0x4, R12 ;  /* 0x0000000418147825 */ /* 0x002fc800078e000c */
        /* <DEDUP_REMOVED lines=8> */
[----:B0-----:R-:W3:Y:S04]  /*0430*/  LDG.E R18, desc[UR6][R14.64] ;  /* 0x000000060e127981 */ /* 0x001ee8000c1e1900 */
[----:B------:R-:W3:Y:S01]  /*0440*/  LDG.E R19, desc[UR6][R24.64] ;  /* 0x0000000618137981 */ /* 0x000ee2000c1e1900 */
[----:B------:R-:W-:-:S05]  /*0450*/  IADD3 R26, PT, PT, R23, -0x1, RZ ;  /* 0xffffffff171a7810 */ /* 0x000fca0007ffe0ff */
[----:B-1----:R-:W-:-:S04]  /*0460*/  IMAD.WIDE.U32 R16, R26, 0x4, R12 ;  /* 0x000000041a107825 */ /* 0x002fc800078e000c */
[----:B---3--:R-:W-:-:S05]  /*0470*/  FADD R29, R18, R19 ;  /* 0x00000013121d7221 */ /* 0x008fca0000000000 */
[----:B------:R0:W-:Y:S04]  /*0480*/  STG.E desc[UR6][R24.64], R29 ;  /* 0x0000001d18007986 */ /* 0x0001e8000c101906 */
[----:B------:R-:W3:Y:S04]  /*0490*/  LDG.E R18, desc[UR6][R14.64] ;  /* 0x000000060e127981 */ /* 0x000ee8000c1e1900 */
[----:B------:R-:W3:Y:S02]  /*04a0*/  LDG.E R19, desc[UR6][R16.64] ;  /* 0x0000000610137981 */ /* 0x000ee4000c1e1900 */
[----:B---3--:R-:W-:Y:S01]  /*04b0*/  FADD R22, R18, R19 ;  /* 0x0000001312167221 */ /* 0x008fe20000000000 */
[----:B------:R-:W-:-:S04]  /*04c0*/  IMAD.WIDE.U32 R18, R23, 0x4, R12 ;  /* 0x0000000417127825 */ /* 0x000fc800078e000c */
[----:B------:R1:W-:Y:S04]  /*04d0*/  STG.E desc[UR6][R16.64], R22 ;  /* 0x0000001610007986 */ /* 0x0003e8000c101906 */
[----:B--2---:R-:W2:Y:S04]  /*04e0*/  LDG.E R20, desc[UR6][R14.64] ;  /* 0x000000060e147981 */ /* 0x004ea8000c1e1900 */
[----:B------:R-:W2:Y:S01]  /*04f0*/  LDG.E R21, desc[UR6][R18.64] ;  /* 0x0000000612157981 */ /* 0x000ea2000c1e1900 */
[----:B------:R-:W-:Y:S01]  /*0500*/  IADD3 R26, PT, PT, R23, 0x1, RZ ;  /* 0x00000001171a7810 */ /* 0x000fe20007ffe0ff */
[----:B--2---:R-:W-:-:S04]  /*0510*/  FADD R27, R20, R21 ;  /* 0x00000015141b7221 */ /* 0x004fc80000000000 */
[----:B------:R-:W-:Y:S01]  /*0520*/  IMAD.WIDE.U32 R20, R26, 0x4, R12 ;  /* 0x000000041a147825 */ /* 0x000fe200078e000c */
[----:B------:R2:W-:Y:S04]  /*0530*/  STG.E desc[UR6][R18.64], R27 ;  /* 0x0000001b12007986 */ /* 0x0005e8000c101906 */
[----:B0-----:R-:W3:Y:S04]  /*0540*/  LDG.E R24, desc[UR6][R14.64] ;  /* 0x000000060e187981 */ /* 0x001ee8000c1e1900 */
[----:B------:R-:W3:Y:S01]  /*0550*/  LDG.E R25, desc[UR6][R20.64] ;  /* 0x0000000614197981 */ /* 0x000ee2000c1e1900 */
[----:B------:R-:W-:-:S05]  /*0560*/  IADD3 R29, PT, PT, R23, 0x2, RZ ;  /* 0x00000002171d7810 */ /* 0x000fca0007ffe0ff */
[----:B-1----:R-:W-:-:S04]  /*0570*/  IMAD.WIDE.U32 R16, R29, 0x4, R12 ;  /* 0x000000041d107825 */ /* 0x002fc800078e000c */
[----:B---3--:R-:W-:-:S05]  /*0580*/  FADD R25, R24, R25 ;  /* 0x0000001918197221 */ /* 0x008fca0000000000 */
[----:B------:R0:W-:Y:S04]  /*0590*/  STG.E desc[UR6][R20.64], R25 ;  /* 0x0000001914007986 */ /* 0x0001e8000c101906 */
[----:B------:R-:W3:Y:S04]  /*05a0*/  LDG.E R22, desc[UR6][R14.64] ;  /* 0x000000060e167981 */ /* 0x000ee8000c1e1900 */
[----:B------:R-:W3:Y:S01]  /*05b0*/  LDG.E R29, desc[UR6][R16.64] ;  /* 0x00000006101d7981 */ /* 0x000ee2000c1e1900 */
[----:B------:R-:W-:-:S05]  /*05c0*/  IADD3 R24, PT, PT, R23, 0x3, RZ ;  /* 0x0000000317187810 */ /* 0x000fca0007ffe0ff */
[----:B--2---:R-:W-:-:S04]  /*05d0*/  IMAD.WIDE.U32 R18, R24, 0x4, R12 ;  /* 0x0000000418127825 */ /* 0x004fc800078e000c */
[----:B---3--:R-:W-:-:S05]  /*05e0*/  FADD R29, R22, R29 ;  /* 0x0000001d161d7221 */ /* 0x008fca0000000000 */
[----:B------:R1:W-:Y:S04]  /*05f0*/  STG.E desc[UR6][R16.64], R29 ;  /* 0x0000001d10007986 */ /* 0x0003e8000c101906 */
[----:B------:R-:W2:Y:S04]  /*0600*/  LDG.E R22, desc[UR6][R14.64] ;  /* 0x000000060e167981 */ /* 0x000ea8000c1e1900 */
[----:B------:R-:W2:Y:S01]  /*0610*/  LDG.E R27, desc[UR6][R18.64] ;  /* 0x00000006121b7981 */ /* 0x000ea2000c1e1900 */
[----:B------:R-:W-:-:S05]  /*0620*/  IADD3 R24, PT, PT, R23, 0x4, RZ ;  /* 0x0000000417187810 */ /* 0x000fca0007ffe0ff */
[----:B0-----:R-:W-:-:S04]  /*0630*/  IMAD.WIDE.U32 R20, R24, 0x4, R12 ;  /* 0x0000000418147825 */ /* 0x001fc800078e000c */
[----:B--2---:R-:W-:-:S05]  /*0640*/  FADD R27, R22, R27 ;  /* 0x0000001b161b7221 */ /* 0x004fca0000000000 */
[----:B------:R0:W-:Y:S04]  /*0650*/  STG.E desc[UR6][R18.64], R27 ;  /* 0x0000001b12007986 */ /* 0x0001e8000c101906 */
[----:B------:R-:W2:Y:S04]  /*0660*/  LDG.E R22, desc[UR6][R14.64] ;  /* 0x000000060e167981 */ /* 0x000ea8000c1e1900 */
[----:B------:R-:W2:Y:S01]  /*0670*/  LDG.E R25, desc[UR6][R20.64] ;  /* 0x0000000614197981 */ /* 0x000ea2000c1e1900 */
[----:B------:R-:W-:-:S05]  /*0680*/  IADD3 R24, PT, PT, R23, 0x5, RZ ;  /* 0x0000000517187810 */ /* 0x000fca0007ffe0ff */
[----:B-1----:R-:W-:-:S04]  /*0690*/  IMAD.WIDE.U32 R16, R24, 0x4, R12 ;  /* 0x0000000418107825 */ /* 0x002fc800078e000c */
[----:B--2---:R-:W-:-:S05]  /*06a0*/  FADD R25, R22, R25 ;  /* 0x0000001916197221 */ /* 0x004fca0000000000 */
        /* <DEDUP_REMOVED lines=21> */
[----:B------:R-:W-:-:S04]  /*0800*/  IADD3 R10, PT, PT, R10, 0x10, RZ ;  /* 0x000000100a0a7810 */ /* 0x000fc80007ffe0ff */
[----:B------:R-:W-:Y:S02]  /*0810*/  ISETP.NE.AND P4, PT, R10, RZ, PT ;  /* 0x000000ff0a00720c */ /* 0x000fe40003f85270 */
[----:B------:R-:W-:Y:S01]  /*0820*/  IADD3 R23, PT, PT, R23, 0x10, RZ ;  /* 0x0000001017177810 */ /* 0x000fe20007ffe0ff */
[----:B--2---:R-:W-:-:S05]  /*0830*/  FADD R25, R24, R25 ;  /* 0x0000001918197221 */ /* 0x004fca0000000000 */
[----:B------:R1:W-:Y:S05]  /*0840*/  STG.E desc[UR6][R16.64], R25 ;  /* 0x0000001910007986 */ /* 0x0003ea000c101906 */
[----:B------:R-:W-:Y:S05]  /*0850*/  @P4 BRA `(.L_x_3) ;  /* 0xfffffff800744947 */ /* 0x000fea000383ffff */
[----:B------:R-:W-:-:S07]  /*0860*/  MOV R10, R5 ;  /* 0x00000005000a7202 */ /* 0x000fce0000000f00 */
.L_x_2:
[----:B------:R-:W-:-:S13]  /*0870*/  ISETP.NE.AND P4, PT, R3, RZ, PT ;  /* 0x000000ff0300720c */ /* 0x000fda0003f85270 */
[----:B------:R-:W-:Y:S05]  /*0880*/  @!P4 BRA `(.L_x_1) ;  /* 0x000000040098c947 */ /* 0x000fea0003800000 */
[----:B------:R-:W-:Y:S01]  /*0890*/  ISETP.NE.AND P4, PT, R4, RZ, PT ;  /* 0x000000ff0400720c */ /* 0x000fe20003f85270 */
[----:B------:R-:W-:-:S12]  /*08a0*/  @!P2 BRA `(.L_x_4) ;  /* 0x0000000000c4a947 */ /* 0x000fd80003800000 */
[----:B------:R-:W-:Y:S01]  /*08b0*/  IMAD R23, R2, R11, R10 ;  /* 0x0000000b02177224 */ /* 0x000fe200078e020a */
[----:B-1----:R-:W2:Y:S03]  /*08c0*/  LDG.E R18, desc[UR6][R14.64] ;  /* 0x000000060e127981 */ /* 0x002ea6000c1e1900 */
[----:B------:R-:W-:-:S05]  /*08d0*/  IMAD.WIDE.U32 R16, R23, 0x4, R12 ;  /* 0x0000000417107825 */ /* 0x000fca00078e000c */
[----:B------:R-:W2:Y:S01]  /*08e0*/  LDG.E R19, desc[UR6][R16.64] ;  /* 0x0000000610137981 */ /* 0x000ea2000c1e1900 */
[----:B------:R-:W-:Y:S01]  /*08f0*/  IADD3 R21, PT, PT, R23, 0x1, RZ ;  /* 0x0000000117157810 */ /* 0x000fe20007ffe0ff */
[----:B--2---:R-:W-:-:S04]  /*0900*/  FADD R25, R18, R19 ;  /* 0x0000001312197221 */ /* 0x004fc80000000000 */
[----:B------:R-:W-:Y:S01]  /*0910*/  IMAD.WIDE.U32 R18, R21, 0x4, R12 ;  /* 0x0000000415127825 */ /* 0x000fe200078e000c */
[----:B------:R0:W-:Y:S04]  /*0920*/  STG.E desc[UR6][R16.64], R25 ;  /* 0x0000001910007986 */ /* 0x0001e8000c101906 */
[----:B------:R-:W2:Y:S04]  /*0930*/  LDG.E R20, desc[UR6][R14.64] ;  /* 0x000000060e147981 */ /* 0x000ea8000c1e1900 */
[----:B------:R-:W2:Y:S01]  /*0940*/  LDG.E R21, desc[UR6][R18.64] ;  /* 0x0000000612157981 */ /* 0x000ea2000c1e1900 */
[----:B------:R-:W-:Y:S01]  /*0950*/  IADD3 R29, PT, PT, R23, 0x2, RZ ;  /* 0x00000002171d7810 */ /* 0x000fe20007ffe0ff */
[----:B--2---:R-:W-:-:S04]  /*0960*/  FADD R27, R20, R21 ;  /* 0x00000015141b7221 */ /* 0x004fc80000000000 */
[----:B------:R-:W-:Y:S01]  /*0970*/  IMAD.WIDE.U32 R20, R29, 0x4, R12 ;  /* 0x000000041d147825 */ /* 0x000fe200078e000c */
        /* <DEDUP_REMOVED lines=25> */
[----:B------:R-:W3:Y:S04]  /*0b10*/  LDG.E R22, desc[UR6][R14.64] ;  /* 0x000000060e167981 */ /* 0x000ee8000c1e1900 */
[----:B------:R-:W3:Y:S01]  /*0b20*/  LDG.E R25, desc[UR6][R16.64] ;  /* 0x0000000610197981 */ /* 0x000ee2000c1e1900 */
[----:B------:R-:W-:-:S05]  /*0b30*/  IADD3 R23, PT, PT, R23, 0x7, RZ ;  /* 0x0000000717177810 */ /* 0x000fca0007ffe0ff */
[----:B0-----:R-:W-:-:S04]  /*0b40*/  IMAD.WIDE.U32 R18, R23, 0x4, R12 ;  /* 0x0000000417127825 */ /* 0x001fc800078e000c */
[----:B---3--:R-:W-:-:S05]  /*0b50*/  FADD R25, R22, R25 ;  /* 0x0000001916197221 */ /* 0x008fca0000000000 */
[----:B------:R2:W-:Y:S04]  /*0b60*/  STG.E desc[UR6][R16.64], R25 ;  /* 0x0000001910007986 */ /* 0x0005e8000c101906 */
[----:B------:R-:W3:Y:S04]  /*0b70*/  LDG.E R22, desc[UR6][R14.64] ;  /* 0x000000060e167981 */ /* 0x000ee8000c1e1900 */
[----:B------:R-:W3:Y:S01]  /*0b80*/  LDG.E R23, desc[UR6][R18.64] ;  /* 0x0000000612177981 */ /* 0x000ee2000c1e1900 */
[----:B------:R-:W-:Y:S01]  /*0b90*/  IADD3 R10, PT, PT, R10, 0x8, RZ ;  /* 0x000000080a0a7810 */ /* 0x000fe20007ffe0ff */
[----:B---3--:R-:W-:-:S05]  /*0ba0*/  FADD R23, R22, R23 ;  /* 0x0000001716177221 */ /* 0x008fca0000000000 */
[----:B------:R2:W-:Y:S02]  /*0bb0*/  STG.E desc[UR6][R18.64], R23 ;  /* 0x0000001712007986 */ /* 0x0005e4000c101906 */
.L_x_4:
[----:B------:R-:W-:Y:S05]  /*0bc0*/  @!P4 BRA `(.L_x_1) ;  /* 0x0000000000c8c947 */ /* 0x000fea0003800000 */
[----:B------:R-:W-:Y:S01]  /*0bd0*/  ISETP.NE.AND P4, PT, R6, RZ, PT ;  /* 0x000000ff0600720c */ /* 0x000fe20003f85270 */
[----:B------:R-:W-:-:S12]  /*0be0*/  @!P3 BRA `(.L_x_5) ;  /* 0x000000000064b947 */ /* 0x000fd80003800000 */
[----:B--2---:R-:W-:Y:S01]  /*0bf0*/  IMAD R23, R2, R11, R10 ;  /* 0x0000000b02177224 */ /* 0x004fe200078e020a */
[----:B-1----:R-:W2:Y:S03]  /*0c00*/  LDG.E R18, desc[UR6][R14.64] ;  /* 0x000000060e127981 */ /* 0x002ea6000c1e1900 */
[----:B------:R-:W-:-:S05]  /*0c10*/  IMAD.WIDE.U32 R16, R23, 0x4, R12 ;  /* 0x0000000417107825 */ /* 0x000fca00078e000c */
[----:B------:R-:W2:Y:S01]  /*0c20*/  LDG.E R19, desc[UR6][R16.64] ;  /* 0x0000000610137981 */ /* 0x000ea2000c1e1900 */
[----:B------:R-:W-:-:S05]  /*0c30*/  IADD3 R21, PT, PT, R23, 0x1, RZ ;  /* 0x0000000117157810 */ /* 0x000fca0007ffe0ff */
[----:B------:R-:W-:-:S04]  /*0c40*/  IMAD.WIDE.U32 R20, R21, 0x4, R12 ;  /* 0x0000000415147825 */ /* 0x000fc800078e000c */
[----:B--2---:R-:W-:-:S05]  /*0c50*/  FADD R25, R18, R19 ;  /* 0x0000001312197221 */ /* 0x004fca0000000000 */
        /* <DEDUP_REMOVED lines=15> */
[----:B------:R-:W-:Y:S01]  /*0d50*/  IADD3 R10, PT, PT, R10, 0x4, RZ ;  /* 0x000000040a0a7810 */ /* 0x000fe20007ffe0ff */
[----:B--2---:R-:W-:-:S05]  /*0d60*/  FADD R23, R22, R23 ;  /* 0x0000001716177221 */ /* 0x004fca0000000000 */
[----:B------:R3:W-:Y:S02]  /*0d70*/  STG.E desc[UR6][R16.64], R23 ;  /* 0x0000001710007986 */ /* 0x0007e4000c101906 */
.L_x_5:
[----:B------:R-:W-:Y:S05]  /*0d80*/  @!P4 BRA `(.L_x_1) ;  /* 0x000000000058c947 */ /* 0x000fea0003800000 */
[----:B-123--:R-:W-:Y:S01]  /*0d90*/  IMAD R19, R2, R11, R10 ;  /* 0x0000000b02137224 */ /* 0x00efe200078e020a */
[----:B------:R-:W2:Y:S03]  /*0da0*/  LDG.E R16, desc[UR6][R14.64] ;  /* 0x000000060e107981 */ /* 0x000ea6000c1e1900 */
[----:B------:R-:W-:-:S05]  /*0db0*/  IMAD.WIDE.U32 R10, R19, 0x4, R12 ;  /* 0x00000004130a7825 */ /* 0x000fca00078e000c */
[----:B------:R-:W2:Y:S01]  /*0dc0*/  LDG.E R17, desc[UR6][R10.64] ;  /* 0x000000060a117981 */ /* 0x000ea2000c1e1900 */
[----:B------:R-:W-:Y:S01]  /*0dd0*/  ISETP.NE.AND P4, PT, R6, 0x1, PT ;  /* 0x000000010600780c */ /* 0x000fe20003f85270 */
[----:B--2---:R-:W-:-:S05]  /*0de0*/  FADD R17, R16, R17 ;  /* 0x0000001110117221 */ /* 0x004fca0000000000 */
[----:B------:R0:W-:Y:S07]  /*0df0*/  STG.E desc[UR6][R10.64], R17 ;  /* 0x000000110a007986 */ /* 0x0001ee000c101906 */
[----:B------:R-:W-:Y:S05]  /*0e00*/  @!P4 BRA `(.L_x_1) ;  /* 0x000000000038c947 */ /* 0x000fea0003800000 */
[----:B0-----:R-:W-:Y:S01]  /*0e10*/  IADD3 R11, PT, PT, R19, 0x1, RZ ;  /* 0x00000001130b7810 */ /* 0x001fe20007ffe0ff */
[----:B------:R-:W2:Y:S04]  /*0e20*/  LDG.E R16, desc[UR6][R14.64] ;  /* 0x000000060e107981 */ /* 0x000ea8000c1e1900 */
[----:B------:R-:W-:-:S05]  /*0e30*/  IMAD.WIDE.U32 R10, R11, 0x4, R12 ;  /* 0x000000040b0a7825 */ /* 0x000fca00078e000c */
[----:B------:R-:W2:Y:S01]  /*0e40*/  LDG.E R17, desc[UR6][R10.64] ;  /* 0x000000060a117981 */ /* 0x000ea2000c1e1900 */
[----:B------:R-:W-:Y:S01]  /*0e50*/  ISETP.NE.AND P4, PT, R6, 0x2, PT ;  /* 0x000000020600780c */ /* 0x000fe20003f85270 */
[----:B--2---:R-:W-:-:S05]  /*0e60*/  FADD R17, R16, R17 ;  /* 0x0000001110117221 */ /* 0x004fca0000000000 */
[----:B------:R4:W-:Y:S07]  /*0e70*/  STG.E desc[UR6][R10.64], R17 ;  /* 0x000000110a007986 */ /* 0x0009ee000c101906 */
[----:B------:R-:W-:Y:S05]  /*0e80*/  @!P4 BRA `(.L_x_1) ;  /* 0x000000000018c947 */ /* 0x000fea0003800000 */
[----:B----4-:R-:W-:Y:S01]  /*0e90*/  IADD3 R11, PT, PT, R19, 0x2, RZ ;  /* 0x00000002130b7810 */ /* 0x010fe20007ffe0ff */
[----:B------:R-:W2:Y:S04]  /*0ea0*/  LDG.E R14, desc[UR6][R14.64] ;  /* 0x000000060e0e7981 */ /* 0x000ea8000c1e1900 */
[----:B------:R-:W-:-:S05]  /*0eb0*/  IMAD.WIDE.U32 R12, R11, 0x4, R12 ;  /* 0x000000040b0c7825 */ /* 0x000fca00078e000c */
[----:B------:R-:W2:Y:S02]  /*0ec0*/  LDG.E R11, desc[UR6][R12.64] ;  /* 0x000000060c0b7981 */ /* 0x000ea4000c1e1900 */
[----:B--2---:R-:W-:-:S05]  /*0ed0*/  FADD R11, R14, R11 ;  /* 0x0000000b0e0b7221 */ /* 0x004fca0000000000 */
[----:B------:R0:W-:Y:S02]  /*0ee0*/  STG.E desc[UR6][R12.64], R11 ;  /* 0x0000000b0c007986 */ /* 0x0001e4000c101906 */
.L_x_1:
[----:B------:R-:W-:Y:S05]  /*0ef0*/  BSYNC.RECONVERGENT B0 ;  /* 0x0000000000007941 */ /* 0x000fea0003800200 */
.L_x_0:
[----:B------:R-:W-:-:S06]  /*0f00*/  USHF.L.U32 UR4, UR4, 0x1, URZ ;  /* 0x0000000104047899 */ /* 0x000fcc00080006ff */
[----:B------:R-:W-:-:S13]  /*0f10*/  ISETP.LE.U32.AND P4, PT, R0, UR4, PT ;  /* 0x0000000400007c0c */ /* 0x000fda000bf83070 */
[----:B------:R-:W-:Y:S05]  /*0f20*/  @!P4 BRA `(.L_x_6) ;  /* 0xfffffff00090c947 */ /* 0x000fea000383ffff */
[----:B------:R-:W-:Y:S05]  /*0f30*/  EXIT ;  /* 0x000000000000794d */ /* 0x000fea0003800000 */
.L_x_7:
[----:B------:R-:W-:-:S00]  /*0f40*/  BRA `(.L_x_7) ;  /* 0xfffffffc00fc7947 */ /* 0x000fc0000383ffff */
[----:B------:R-:W-:-:S00]  /*0f50*/  NOP ;  /* 0x0000000000007918 */ /* 0x000fc00000000000 */
        /* <DEDUP_REMOVED lines=10> */
.L_x_14:


//--------------------- .text._Z9scanBlockPfPKfj  --------------------------
	.section	.text._Z9scanBlockPfPKfj,"ax",@progbits
	.align	128
        .global         _Z9scanBlockPfPKfj
        .type           _Z9scanBlockPfPKfj,@function
        .size           _Z9scanBlockPfPKfj,(.L_x_15 - _Z9scanBlockPfPKfj)
        .other          _Z9scanBlockPfPKfj,@"STO_CUDA_ENTRY STV_DEFAULT"
_Z9scanBlockPfPKfj:
.text._Z9scanBlockPfPKfj:
[----:B------:R-:W-:Y:S01]  /*0000*/  LDC R1, c[0x0][0x37c] ;  /* 0x0000df00ff017b82 */ /* 0x000fe20000000800 */
[----:B------:R-:W0:Y:S01]  /*0010*/  S2R R7, SR_TID.X ;  /* 0x0000000000077919 */ /* 0x000e220000002100 */
[----:B------:R-:W0:Y:S02]  /*0020*/  LDCU UR5, c[0x0][0x390] ;  /* 0x00007200ff0577ac */ /* 0x000e240008000800 */
[----:B0-----:R-:W-:-:S13]  /*0030*/  ISETP.GE.U32.AND P0, PT, R7, UR5, PT ;  /* 0x0000000507007c0c */ /* 0x001fda000bf06070 */
[----:B------:R-:W-:Y:S05]  /*0040*/  @P0 EXIT ;  /* 0x000000000000094d */ /* 0x000fea0003800000 */
[----:B------:R-:W0:Y:S01]  /*0050*/  LDC.64 R2, c[0x0][0x388] ;  /* 0x0000e200ff027b82 */ /* 0x000e220000000a00 */
[----:B------:R-:W1:Y:S01]  /*0060*/  LDCU.64 UR8, c[0x0][0x358] ;  /* 0x00006b00ff0877ac */ /* 0x000e620008000a00 */
[----:B0-----:R-:W-:-:S06]  /*0070*/  IMAD.WIDE.U32 R2, R7, 0x4, R2 ;  /* 0x0000000407027825 */ /* 0x001fcc00078e0002 */
[----:B-1----:R-:W2:Y:S01]  /*0080*/  LDG.E R2, desc[UR8][R2.64] ;  /* 0x0000000802027981 */ /* 0x002ea2000c1e1900 */
[----:B------:R-:W0:Y:S01]  /*0090*/  S2UR UR6, SR_CgaCtaId ;  /* 0x00000000000679c3 */ /* 0x000e220000008800 */
[----:B------:R-:W-:Y:S01]  /*00a0*/  UMOV UR4, 0x400 ;  /* 0x0000040000047882 */ /* 0x000fe20000000000 */
[----:B------:R-:W-:Y:S02]  /*00b0*/  UISETP.GE.U32.AND UP0, UPT, UR5, 0x2, UPT ;  /* 0x000000020500788c */ /* 0x000fe4000bf06070 */
[----:B0-----:R-:W-:-:S03]  /*00c0*/  ULEA UR6, UR6, UR4, 0x18 ;  /* 0x0000000406067291 */ /* 0x001fc6000f8ec0ff */
[----:B------:R-:W-:-:S03]  /*00d0*/  UMOV UR4, URZ ;  /* 0x000000ff00047c82 */ /* 0x000fc60008000000 */
[----:B------:R-:W-:-:S05]  /*00e0*/  LEA R5, R7, UR6, 0x2 ;  /* 0x0000000607057c11 */ /* 0x000fca000f8e10ff */
[----:B--2---:R0:W-:Y:S01]  /*00f0*/  STS [R5], R2 ;  /* 0x0000000205007388 */ /* 0x0041e20000000800 */
[----:B------:R-:W-:Y:S06]  /*0100*/  BAR.SYNC.DEFER_BLOCKING 0x0 ;  /* 0x0000000000007b1d */ /* 0x000fec0000010000 */
[----:B------:R-:W-:Y:S05]  /*0110*/  BRA.U !UP0, `(.L_x_8) ;  /* 0x00000001087c7547 */ /* 0x000fea000b800000 */
[----:B------:R-:W1:Y:S01]  /*0120*/  LDC R6, c[0x0][0x360] ;  /* 0x0000d800ff067b82 */ /* 0x000e620000000800 */
[----:B------:R-:W2:Y:S01]  /*0130*/  LDCU UR10, c[0x0][0x390] ;  /* 0x00007200ff0a77ac */ /* 0x000ea20008000800 */
[----:B------:R-:W-:Y:S01]  /*0140*/  UMOV UR5, URZ ;  /* 0x000000ff00057c82 */ /* 0x000fe20008000000 */
[----:B------:R-:W-:-:S05]  /*0150*/  UMOV UR7, 0x1 ;  /* 0x0000000100077882 */ /* 0x000fca0000000000 */
.L_x_12:
[----:B------:R-:W-:Y:S01]  /*0160*/  ISETP.GE.U32.AND P0, PT, R7, UR7, PT ;  /* 0x0000000707007c0c */ /* 0x000fe2000bf06070 */
[----:B------:R-:W-:Y:S01]  /*0170*/  ULOP3.LUT UR4, UR5, 0x1, URZ, 0x3c, !UPT ;  /* 0x0000000105047892 */ /* 0x000fe2000f8e3cff */
[----:B------:R-:W-:Y:S11]  /*0180*/  BSSY.RECONVERGENT B0, `(.L_x_9) ;  /* 0x0000013000007945 */ /* 0x000ff60003800200 */
[----:B01----:R-:W-:Y:S05]  /*0190*/  @!P0 BRA `(.L_x_10) ;  /* 0x00000000002c8947 */ /* 0x003fea0003800000 */
[C---:B-1----:R-:W-:Y:S02]  /*01a0*/  IMAD R0, R6.reuse, UR5, RZ ;  /* 0x0000000506007c24 */ /* 0x042fe4000f8e02ff */
[----:B------:R-:W-:-:S03]  /*01b0*/  IMAD R4, R6, UR4, RZ ;  /* 0x0000000406047c24 */ /* 0x000fc6000f8e02ff */
[C---:B0-----:R-:W-:Y:S02]  /*01c0*/  IADD3 R2, PT, PT, R0.reuse, -UR7, R7 ;  /* 0x8000000700027c10 */ /* 0x041fe4000fffe007 */
[-C--:B------:R-:W-:Y:S02]  /*01d0*/  LEA R0, R0, R5.reuse, 0x2 ;  /* 0x0000000500007211 */ /* 0x080fe400078e10ff */
[----:B------:R-:W-:Y:S02]  /*01e0*/  LEA R2, R2, UR6, 0x2 ;  /* 0x0000000602027c11 */ /* 0x000fe4000f8e10ff */
[----:B------:R-:W-:Y:S02]  /*01f0*/  LEA R4, R4, R5, 0x2 ;  /* 0x0000000504047211 */ /* 0x000fe400078e10ff */
[----:B------:R-:W-:Y:S04]  /*0200*/  LDS R0, [R0] ;  /* 0x0000000000007984 */ /* 0x000fe80000000800 */
[----:B------:R-:W0:Y:S02]  /*0210*/  LDS R3, [R2] ;  /* 0x0000000002037984 */ /* 0x000e240000000800 */
[----:B0-----:R-:W-:-:S05]  /*0220*/  FADD R3, R0, R3 ;  /* 0x0000000300037221 */ /* 0x001fca0000000000 */
[----:B------:R0:W-:Y:S01]  /*0230*/  STS [R4], R3 ;  /* 0x0000000304007388 */ /* 0x0001e20000000800 */
[----:B------:R-:W-:Y:S05]  /*0240*/  BRA `(.L_x_11) ;  /* 0x0000000000187947 */ /* 0x000fea0003800000 */
.L_x_10:
[C---:B-1----:R-:W-:Y:S02]  /*0250*/  IMAD R0, R6.reuse, UR5, RZ ;  /* 0x0000000506007c24 */ /* 0x042fe4000f8e02ff */
[----:B0-----:R-:W-:-:S03]  /*0260*/  IMAD R2, R6, UR4, RZ ;  /* 0x0000000406027c24 */ /* 0x001fc6000f8e02ff */
[-C--:B------:R-:W-:Y:S02]  /*0270*/  LEA R0, R0, R5.reuse, 0x2 ;  /* 0x0000000500007211 */ /* 0x080fe400078e10ff */
[----:B------:R-:W-:-:S04]  /*0280*/  LEA R3, R2, R5, 0x2 ;  /* 0x0000000502037211 */ /* 0x000fc800078e10ff */
[----:B------:R-:W0:Y:S04]  /*0290*/  LDS R0, [R0] ;  /* 0x0000000000007984 */ /* 0x000e280000000800 */
[----:B0-----:R1:W-:Y:S02]  /*02a0*/  STS [R3], R0 ;  /* 0x0000000003007388 */ /* 0x0013e40000000800 */
.L_x_11:
[----:B--2---:R-:W-:Y:S05]  /*02b0*/  BSYNC.RECONVERGENT B0 ;  /* 0x0000000000007941 */ /* 0x004fea0003800200 */
.L_x_9:
[----:B------:R-:W-:Y:S01]  /*02c0*/  BAR.SYNC.DEFER_BLOCKING 0x0 ;  /* 0x0000000000007b1d */ /* 0x000fe20000010000 */
[----:B------:R-:W-:-:S04]  /*02d0*/  USHF.L.U32 UR7, UR7, 0x1, URZ ;  /* 0x0000000107077899 */ /* 0x000fc800080006ff */
[----:B------:R-:W-:Y:S01]  /*02e0*/  UISETP.GE.U32.AND UP0, UPT, UR7, UR10, UPT ;  /* 0x0000000a0700728c */ /* 0x000fe2000bf06070 */
[----:B------:R-:W-:-:S08]  /*02f0*/  UMOV UR5, UR4 ;  /* 0x0000000400057c82 */ /* 0x000fd00008000000 */
[----:B------:R-:W-:Y:S05]  /*0300*/  BRA.U !UP0, `(.L_x_12) ;  /* 0xfffffffd08947547 */ /* 0x000fea000b83ffff */
.L_x_8:
[----:B-1----:R-:W1:Y:S08]  /*0310*/  LDC R0, c[0x0][0x360] ;  /* 0x0000d800ff007b82 */ /* 0x002e700000000800 */
[----:B0-----:R-:W0:Y:S01]  /*0320*/  LDC.64 R2, c[0x0][0x380] ;  /* 0x0000e000ff027b82 */ /* 0x001e220000000a00 */
[----:B-1----:R-:W-:-:S05]  /*0330*/  IMAD R0, R0, UR4, RZ ;  /* 0x0000000400007c24 */ /* 0x002fca000f8e02ff */
[----:B------:R-:W-:Y:S01]  /*0340*/  LEA R0, R0, R5, 0x2 ;  /* 0x0000000500007211 */ /* 0x000fe200078e10ff */
[----:B0-----:R-:W-:-:S04]  /*0350*/  IMAD.WIDE.U32 R2, R7, 0x4, R2 ;  /* 0x0000000407027825 */ /* 0x001fc800078e0002 */
[----:B------:R-:W0:Y:S04]  /*0360*/  LDS R5, [R0] ;  /* 0x0000000000057984 */ /* 0x000e280000000800 */
[----:B0-----:R-:W-:Y:S01]  /*0370*/  STG.E desc[UR8][R2.64], R5 ;  /* 0x0000000502007986 */ /* 0x001fe2000c101908 */
[----:B------:R-:W-:Y:S05]  /*0380*/  EXIT ;  /* 0x000000000000794d */ /* 0x000fea0003800000 */
.L_x_13:
        /* <DEDUP_REMOVED lines=15> */
.L_x_15:


//--------------------- .nv.shared._Z9scanArrayPfjj --------------------------
	.section	.nv.shared._Z9scanArrayPfjj,"aw",@nobits
	.sectionflags	@""
	.align	16
	.zero		1024


//--------------------- .nv.shared.reserved.0     --------------------------
	.section	.nv.shared.reserved.0,"aw",@nobits
	.weak		__nv_reservedSMEM_offset_0_alias
	.size		__nv_reservedSMEM_offset_0_alias, 0, 64
	.other		__nv_reservedSMEM_offset_0_alias,@"STO_CUDA_RESERVED_SHARED STV_DEFAULT"
__nv_reservedSMEM_offset_0_alias:
	.zero		0
	.zero		64


//--------------------- .nv.shared._Z9scanBlockPfPKfj --------------------------
	.section	.nv.shared._Z9scanBlockPfPKfj,"aw",@nobits
	.sectionflags	@""
	.align	16
	.zero		1024


//--------------------- .nv.constant0._Z9scanArrayPfjj --------------------------
	.section	.nv.constant0._Z9scanArrayPfjj,"a",@progbits
	.sectionflags	@""
	.align	4
.nv.constant0._Z9scanArrayPfjj:
	.zero		912


//--------------------- .nv.constant0._Z9scanBlockPfPKfj --------------------------
	.section	.nv.constant0._Z9scanBlockPfPKfj,"a",@progbits
	.sectionflags	@""
	.align	4
.nv.constant0._Z9scanBlockPfPKfj:
	.zero		916


//--------------------- SYMBOLS --------------------------

	.type		.nv.reservedSmem.offset0,@object
	.size		.nv.reservedSmem.offset0,0x4
	.type		.nv.reservedSmem.cap,@object
	.size		.nv.reservedSmem.cap,0x4
